//
// Generated by NVIDIA NVVM Compiler
//
// Compiler Build ID: CL-36424714
// Cuda compilation tools, release 13.0, V13.0.88
// Based on NVVM 20.0.0
//

.version 9.0
.target sm_100
.address_size 64

	// .globl	_Z10compactifyPKjjPjS1_

.visible .entry _Z10compactifyPKjjPjS1_(
	.param .u64 .ptr .align 1 _Z10compactifyPKjjPjS1__param_0,
	.param .u32 _Z10compactifyPKjjPjS1__param_1,
	.param .u64 .ptr .align 1 _Z10compactifyPKjjPjS1__param_2,
	.param .u64 .ptr .align 1 _Z10compactifyPKjjPjS1__param_3
)
{
	.reg .pred 	%p<6>;
	.reg .b32 	%r<26>;
	.reg .b64 	%rd<11>;

	ld.param.u64 	%rd4, [_Z10compactifyPKjjPjS1__param_0];
	ld.param.u32 	%r11, [_Z10compactifyPKjjPjS1__param_1];
	ld.param.u64 	%rd5, [_Z10compactifyPKjjPjS1__param_2];
	ld.param.u64 	%rd6, [_Z10compactifyPKjjPjS1__param_3];
	mov.u32 	%r12, %tid.x;
	mov.u32 	%r13, %ctaid.x;
	mov.u32 	%r1, %ntid.x;
	mad.lo.s32 	%r24, %r13, %r1, %r12;
	setp.ge.u32 	%p1, %r24, %r11;
	@%p1 bra 	$L__BB0_7;
	mov.u32 	%r14, %nctaid.x;
	mul.lo.s32 	%r3, %r14, %r1;
	cvta.to.global.u64 	%rd1, %rd4;
	cvta.to.global.u64 	%rd2, %rd6;
	cvta.to.global.u64 	%rd3, %rd5;
$L__BB0_2:
	mul.wide.s32 	%rd7, %r24, 4;
	add.s64 	%rd8, %rd1, %rd7;
	ld.global.u32 	%r5, [%rd8];
	setp.eq.s32 	%p2, %r5, 0;
	@%p2 bra 	$L__BB0_6;
	// begin inline asm
	activemask.b32 %r15;
	// end inline asm
	// begin inline asm
	mov.u32 %r16, %lanemask_lt;
	// end inline asm
	and.b32  	%r7, %r16, %r15;
	setp.ne.s32 	%p3, %r7, 0;
	mov.b32 	%r25, 0;
	@%p3 bra 	$L__BB0_5;
	popc.b32 	%r18, %r15;
	atom.global.add.u32 	%r25, [%rd2], %r18;
$L__BB0_5:
	brev.b32 	%r19, %r15;
	bfind.shiftamt.u32 	%r20, %r19;
	shfl.sync.idx.b32	%r21|%p4, %r25, %r20, 31, %r15;
	popc.b32 	%r22, %r7;
	add.s32 	%r23, %r21, %r22;
	mul.wide.s32 	%rd9, %r23, 4;
	add.s64 	%rd10, %rd3, %rd9;
	st.global.u32 	[%rd10], %r5;
$L__BB0_6:
	add.s32 	%r24, %r24, %r3;
	setp.lt.u32 	%p5, %r24, %r11;
	@%p5 bra 	$L__BB0_2;
$L__BB0_7:
	ret;

}


// ===== COMPILED SASS (sm_100) =====

	.target	sm_100

	.elftype	@"ET_EXEC"


//--------------------- .note.nv.tkinfo           --------------------------
	.section	.note.nv.tkinfo,"",@"SHT_NOTE"
	.sectionflags	@"SHF_NOTE_NV_TKINFO"
	.tkinfo
        /*0018*/ 	.word	0x00000002
        /*0030*/ 	.string	""
        /*0030*/ 	.string	"ptxas"
        /*0030*/ 	.string	"Cuda compilation tools, release 13.0, V13.0.88"
        /*0030*/ 	.string	"Build cuda_13.0.r13.0/compiler.36424714_0"
        /*0030*/ 	.string	"-arch sm_100 -m 64 "



//--------------------- .note.nv.cuinfo           --------------------------
	.section	.note.nv.cuinfo,"",@"SHT_NOTE"
	.sectionflags	@"SHF_NOTE_NV_CUINFO"
        /*0018*/ 	.short	0x0002
        /*001a*/ 	.short	0x0064
        /*001c*/ 	.short	0x0082
	.zero		2


//--------------------- .nv.info                  --------------------------
	.section	.nv.info,"",@"SHT_CUDA_INFO"
	.align	4


	//----- nvinfo : EIATTR_REGCOUNT
	.align		4
        /*0000*/ 	.byte	0x04, 0x2f
        /*0002*/ 	.short	(.L_1 - .L_0)
	.align		4
.L_0:
        /*0004*/ 	.word	index@(_Z10compactifyPKjjPjS1_)
        /*0008*/ 	.word	0x00000012


	//----- nvinfo : EIATTR_FRAME_SIZE
	.align		4
.L_1:
        /*000c*/ 	.byte	0x04, 0x11
        /*000e*/ 	.short	(.L_3 - .L_2)
	.align		4
.L_2:
        /*0010*/ 	.word	index@(_Z10compactifyPKjjPjS1_)
        /*0014*/ 	.word	0x00000000


	//----- nvinfo : EIATTR_MIN_STACK_SIZE
	.align		4
.L_3:
        /*0018*/ 	.byte	0x04, 0x12
        /*001a*/ 	.short	(.L_5 - .L_4)
	.align		4
.L_4:
        /*001c*/ 	.word	index@(_Z10compactifyPKjjPjS1_)
        /*0020*/ 	.word	0x00000000
.L_5:


//--------------------- .nv.compat                --------------------------
	.section	.nv.compat,"",@"SHT_CUDA_COMPAT_INFO"
	.align	4
        /*0000*/ 	.byte	0x02, 0x09, 0x00, 0x00, 0x02, 0x02, 0x01, 0x00, 0x02, 0x05, 0x05, 0x00, 0x03, 0x07, 0x01, 0x01
        /*0010*/ 	.byte	0x02, 0x03, 0x00, 0x00, 0x02, 0x06, 0x01, 0x00, 0x04, 0x0b, 0x08, 0x00, 0x09, 0x00, 0x00, 0x00
        /*0020*/ 	.byte	0x00, 0x00, 0x00, 0x00


//--------------------- .nv.info._Z10compactifyPKjjPjS1_ --------------------------
	.section	.nv.info._Z10compactifyPKjjPjS1_,"",@"SHT_CUDA_INFO"
	.sectionflags	@""
	.align	4


	//----- nvinfo : EIATTR_CUDA_API_VERSION
	.align		4
        /*0000*/ 	.byte	0x04, 0x37
        /*0002*/ 	.short	(.L_7 - .L_6)
.L_6:
        /*0004*/ 	.word	0x00000082


	//----- nvinfo : EIATTR_KPARAM_INFO
	.align		4
.L_7:
        /*0008*/ 	.byte	0x04, 0x17
        /*000a*/ 	.short	(.L_9 - .L_8)
.L_8:
        /*000c*/ 	.word	0x00000000
        /*0010*/ 	.short	0x0003
        /*0012*/ 	.short	0x0018
        /*0014*/ 	.byte	0x00, 0xf5, 0x21, 0x00


	//----- nvinfo : EIATTR_KPARAM_INFO
	.align		4
.L_9:
        /*0018*/ 	.byte	0x04, 0x17
        /*001a*/ 	.short	(.L_11 - .L_10)
.L_10:
        /*001c*/ 	.word	0x00000000
        /*0020*/ 	.short	0x0002
        /*0022*/ 	.short	0x0010
        /*0024*/ 	.byte	0x00, 0xf5, 0x21, 0x00


	//----- nvinfo : EIATTR_KPARAM_INFO
	.align		4
.L_11:
        /*0028*/ 	.byte	0x04, 0x17
        /*002a*/ 	.short	(.L_13 - .L_12)
.L_12:
        /*002c*/ 	.word	0x00000000
        /*0030*/ 	.short	0x0001
        /*0032*/ 	.short	0x0008
        /*0034*/ 	.byte	0x00, 0xf0, 0x11, 0x00


	//----- nvinfo : EIATTR_KPARAM_INFO
	.align		4
.L_13:
        /*0038*/ 	.byte	0x04, 0x17
        /*003a*/ 	.short	(.L_15 - .L_14)
.L_14:
        /*003c*/ 	.word	0x00000000
        /*0040*/ 	.short	0x0000
        /*0042*/ 	.short	0x0000
        /*0044*/ 	.byte	0x00, 0xf5, 0x21, 0x00


	//----- nvinfo : EIATTR_SPARSE_MMA_MASK
	.align		4
.L_15:
        /*0048*/ 	.byte	0x03, 0x50
        /*004a*/ 	.short	0x0000


	//----- nvinfo : EIATTR_MAXREG_COUNT
	.align		4
        /*004c*/ 	.byte	0x03, 0x1b
        /*004e*/ 	.short	0x00ff


	//----- nvinfo : EIATTR_MERCURY_ISA_VERSION
	.align		4
        /*0050*/ 	.byte	0x03, 0x5f
        /*0052*/ 	.short	0x0101


	//----- nvinfo : EIATTR_INT_WARP_WIDE_INSTR_OFFSETS
	.align		4
        /*0054*/ 	.byte	0x04, 0x31
        /*0056*/ 	.short	(.L_17 - .L_16)


	//   ....[0]....
.L_16:
        /*0058*/ 	.word	0x000001c0


	//   ....[1]....
        /*005c*/ 	.word	0x00000210


	//   ....[2]....
        /*0060*/ 	.word	0x00000250


	//   ....[3]....
        /*0064*/ 	.word	0x00000280


	//   ....[4]....
        /*0068*/ 	.word	0x000002a0


	//   ....[5]....
        /*006c*/ 	.word	0x000002c0


	//   ....[6]....
        /*0070*/ 	.word	0x000002f0


	//   ....[7]....
        /*0074*/ 	.word	0x00000300


	//----- nvinfo : EIATTR_COOP_GROUP_MASK_REGIDS
	.align		4
.L_17:
        /*0078*/ 	.byte	0x04, 0x29
        /*007a*/ 	.short	(.L_19 - .L_18)


	//   ....[0]....
.L_18:
        /*007c*/ 	.word	0x0500000a


	//----- nvinfo : EIATTR_COOP_GROUP_INSTR_OFFSETS
	.align		4
.L_19:
        /*0080*/ 	.byte	0x04, 0x28
        /*0082*/ 	.short	(.L_21 - .L_20)


	//   ....[0]....
.L_20:
        /*0084*/ 	.word	0x00000380


	//----- nvinfo : EIATTR_VRC_CTA_INIT_COUNT
	.align		4
.L_21:
        /*0088*/ 	.byte	0x02, 0x4a
	.zero		1
	.zero		1


	//----- nvinfo : EIATTR_EXIT_INSTR_OFFSETS
	.align		4
        /*008c*/ 	.byte	0x04, 0x1c
        /*008e*/ 	.short	(.L_23 - .L_22)


	//   ....[0]....
.L_22:
        /*0090*/ 	.word	0x00000070


	//   ....[1]....
        /*0094*/ 	.word	0x000003e0


	//----- nvinfo : EIATTR_CRS_STACK_SIZE
	.align		4
.L_23:
        /*0098*/ 	.byte	0x04, 0x1e
        /*009a*/ 	.short	(.L_25 - .L_24)
.L_24:
        /*009c*/ 	.word	0x00000000


	//----- nvinfo : EIATTR_CBANK_PARAM_SIZE
	.align		4
.L_25:
        /*00a0*/ 	.byte	0x03, 0x19
        /*00a2*/ 	.short	0x0020


	//----- nvinfo : EIATTR_PARAM_CBANK
	.align		4
        /*00a4*/ 	.byte	0x04, 0x0a
        /*00a6*/ 	.short	(.L_27 - .L_26)
	.align		4
.L_26:
        /*00a8*/ 	.word	index@(.nv.constant0._Z10compactifyPKjjPjS1_)
        /*00ac*/ 	.short	0x0380
        /*00ae*/ 	.short	0x0020


	//----- nvinfo : EIATTR_SW_WAR
	.align		4
.L_27:
        /*00b0*/ 	.byte	0x04, 0x36
        /*00b2*/ 	.short	(.L_29 - .L_28)
.L_28:
        /*00b4*/ 	.word	0x00000008
.L_29:


//--------------------- .nv.callgraph             --------------------------
	.section	.nv.callgraph,"",@"SHT_CUDA_CALLGRAPH"
	.align	4
	.sectionentsize	8
	.align		4
        /*0000*/ 	.word	0x00000000
	.align		4
        /*0004*/ 	.word	0xffffffff
	.align		4
        /*0008*/ 	.word	0x00000000
	.align		4
        /*000c*/ 	.word	0xfffffffe
	.align		4
        /*0010*/ 	.word	0x00000000
	.align		4
        /*0014*/ 	.word	0xfffffffd
	.align		4
        /*0018*/ 	.word	0x00000000
	.align		4
        /*001c*/ 	.word	0xfffffffc


//--------------------- .text._Z10compactifyPKjjPjS1_ --------------------------
	.section	.text._Z10compactifyPKjjPjS1_,"ax",@progbits
	.align	128
        .global         _Z10compactifyPKjjPjS1_
        .type           _Z10compactifyPKjjPjS1_,@function
        .size           _Z10compactifyPKjjPjS1_,(.L_x_7 - _Z10compactifyPKjjPjS1_)
        .other          _Z10compactifyPKjjPjS1_,@"STO_CUDA_ENTRY STV_DEFAULT"
_Z10compactifyPKjjPjS1_:
.text._Z10compactifyPKjjPjS1_:
[----:B------:R-:W-:Y:S01]  /*0000*/  LDC R1, c[0x0][0x37c] ;  /* 0x0000df00ff017b82 */ /* 0x000fe20000000800 */
[----:B------:R-:W0:Y:S07]  /*0010*/  S2R R7, SR_TID.X ;  /* 0x0000000000077919 */ /* 0x000e2e0000002100 */
[----:B------:R-:W0:Y:S01]  /*0020*/  S2UR UR4, SR_CTAID.X ;  /* 0x00000000000479c3 */ /* 0x000e220000002500 */
[----:B------:R-:W1:Y:S07]  /*0030*/  LDCU UR5, c[0x0][0x388] ;  /* 0x00007100ff0577ac */ /* 0x000e6e0008000800 */
[----:B------:R-:W0:Y:S02]  /*0040*/  LDC R0, c[0x0][0x360] ;  /* 0x0000d800ff007b82 */ /* 0x000e240000000800 */
[----:B0-----:R-:W-:-:S05]  /*0050*/  IMAD R7, R0, UR4, R7 ;  /* 0x0000000400077c24 */ /* 0x001fca000f8e0207 */
[----:B-1----:R-:W-:-:S13]  /*0060*/  ISETP.GE.U32.AND P0, PT, R7, UR5, PT ;  /* 0x0000000507007c0c */ /* 0x002fda000bf06070 */
[----:B------:R-:W-:Y:S05]  /*0070*/  @P0 EXIT ;  /* 0x000000000000094d */ /* 0x000fea0003800000 */
[----:B------:R-:W0:Y:S01]  /*0080*/  LDC.64 R2, c[0x0][0x380] ;  /* 0x0000e000ff027b82 */ /* 0x000e220000000a00 */
[----:B------:R-:W1:Y:S01]  /*0090*/  LDCU UR4, c[0x0][0x370] ;  /* 0x00006e00ff0477ac */ /* 0x000e620008000800 */
[----:B------:R-:W2:Y:S06]  /*00a0*/  LDCU.64 UR6, c[0x0][0x358] ;  /* 0x00006b00ff0677ac */ /* 0x000eac0008000a00 */
[----:B------:R-:W3:Y:S01]  /*00b0*/  LDC.64 R4, c[0x0][0x390] ;  /* 0x0000e400ff047b82 */ /* 0x000ee20000000a00 */
[----:B------:R-:W4:Y:S01]  /*00c0*/  LDCU UR5, c[0x0][0x388] ;  /* 0x00007100ff0577ac */ /* 0x000f220008000800 */
[----:B-1----:R-:W-:-:S07]  /*00d0*/  IMAD R0, R0, UR4, RZ ;  /* 0x0000000400007c24 */ /* 0x002fce000f8e02ff */
.L_x_5:
[----:B0-----:R-:W-:-:S05]  /*00e0*/  IMAD.WIDE R8, R7, 0x4, R2 ;  /* 0x0000000407087825 */ /* 0x001fca00078e0202 */
[----:B--2---:R-:W2:Y:S01]  /*00f0*/  LDG.E R6, desc[UR6][R8.64] ;  /* 0x0000000608067981 */ /* 0x004ea2000c1e1900 */
[----:B------:R-:W-:Y:S01]  /*0100*/  IMAD.IADD R7, R0, 0x1, R7 ;  /* 0x0000000100077824 */ /* 0x000fe200078e0207 */
[----:B------:R-:W-:Y:S04]  /*0110*/  BSSY B0, `(.L_x_0) ;  /* 0x000002b000007945 */ /* 0x000fe80003800000 */
[----:B----4-:R-:W-:Y:S02]  /*0120*/  ISETP.GE.U32.AND P0, PT, R7, UR5, PT ;  /* 0x0000000507007c0c */ /* 0x010fe4000bf06070 */
[----:B--2---:R-:W-:-:S13]  /*0130*/  ISETP.NE.AND P1, PT, R6, RZ, PT ;  /* 0x000000ff0600720c */ /* 0x004fda0003f25270 */
[----:B------:R-:W-:Y:S05]  /*0140*/  @!P1 BRA `(.L_x_1) ;  /* 0x00000000009c9947 */ /* 0x000fea0003800000 */
[----:B------:R-:W0:Y:S01]  /*0150*/  S2R R11, SR_LTMASK ;  /* 0x00000000000b7919 */ /* 0x000e220000003900 */
[----:B------:R-:W-:Y:S01]  /*0160*/  VOTE.ANY R10, PT, PT ;  /* 0x00000000000a7806 */ /* 0x000fe200038e0100 */
[----:B------:R-:W-:Y:S01]  /*0170*/  BSSY.RECONVERGENT B1, `(.L_x_2) ;  /* 0x000001c000017945 */ /* 0x000fe20003800200 */
[----:B------:R-:W-:Y:S02]  /*0180*/  IMAD.MOV.U32 R13, RZ, RZ, RZ ;  /* 0x000000ffff0d7224 */ /* 0x000fe400078e00ff */
[----:B0-----:R-:W-:-:S13]  /*0190*/  LOP3.LUT P1, R11, R11, RZ, R10, 0xa0, !PT ;  /* 0x000000ff0b0b7212 */ /* 0x001fda000782a00a */
[----:B------:R-:W-:Y:S05]  /*01a0*/  @P1 BRA `(.L_x_3) ;  /* 0x0000000000601947 */ /* 0x000fea0003800000 */
[----:B------:R-:W0:Y:S01]  /*01b0*/  LDC.64 R8, c[0x0][0x398] ;  /* 0x0000e600ff087b82 */ /* 0x000e220000000a00 */
[----:B------:R-:W-:Y:S01]  /*01c0*/  VOTE.ANY R12, PT, PT ;  /* 0x00000000000c7806 */ /* 0x000fe200038e0100 */
[----:B------:R-:W0:Y:S03]  /*01d0*/  POPC R13, R10 ;  /* 0x0000000a000d7309 */ /* 0x000e260000000000 */
[----:B------:R-:W-:-:S13]  /*01e0*/  ISETP.EQ.U32.AND P1, PT, R12, -0x1, PT ;  /* 0xffffffff0c00780c */ /* 0x000fda0003f22070 */
[----:B0-----:R0:W5:Y:S01]  /*01f0*/  @!P1 ATOMG.E.ADD.STRONG.GPU PT, R12, desc[UR6][R8.64], R13 ;  /* 0x8000000d080c99a8 */ /* 0x00116200081ef106 */
[----:B------:R-:W-:Y:S05]  /*0200*/  @!P1 BRA `(.L_x_4) ;  /* 0x0000000000449947 */ /* 0x000fea0003800000 */
[----:B-----5:R-:W1:Y:S01]  /*0210*/  SHFL.UP P1, R12, R13, 0x1, RZ ;  /* 0x042000000d0c7989 */ /* 0x020e6200000200ff */
[----:B------:R-:W-:Y:S01]  /*0220*/  MOV R15, R13 ;  /* 0x0000000d000f7202 */ /* 0x000fe20000000f00 */
[----:B------:R-:W2:Y:S01]  /*0230*/  S2R R14, SR_LANEID ;  /* 0x00000000000e7919 */ /* 0x000ea20000000000 */
[----:B-1----:R-:W-:-:S05]  /*0240*/  @P1 IMAD.IADD.U32 R15, R13, 0x1, R12 ;  /* 0x000000010d0f1824 */ /* 0x002fca00078e000c */
[----:B------:R-:W1:Y:S01]  /*0250*/  SHFL.UP P1, R12, R15, 0x2, RZ ;  /* 0x044000000f0c7989 */ /* 0x000e6200000200ff */
[----:B--2---:R-:W-:Y:S02]  /*0260*/  ISETP.EQ.U32.AND P2, PT, R14, 0x1f, PT ;  /* 0x0000001f0e00780c */ /* 0x004fe40003f42070 */
[----:B-1----:R-:W-:-:S05]  /*0270*/  @P1 IADD3 R15, PT, PT, R15, R12, RZ ;  /* 0x0000000c0f0f1210 */ /* 0x002fca0007ffe0ff */
[----:B------:R-:W1:Y:S02]  /*0280*/  SHFL.UP P1, R12, R15, 0x4, RZ ;  /* 0x048000000f0c7989 */ /* 0x000e6400000200ff */
[----:B-1----:R-:W-:-:S05]  /*0290*/  @P1 IMAD.IADD.U32 R15, R15, 0x1, R12 ;  /* 0x000000010f0f1824 */ /* 0x002fca00078e000c */
[----:B------:R-:W1:Y:S02]  /*02a0*/  SHFL.UP P1, R12, R15, 0x8, RZ ;  /* 0x050000000f0c7989 */ /* 0x000e6400000200ff */
[----:B-1----:R-:W-:-:S05]  /*02b0*/  @P1 IADD3 R15, PT, PT, R15, R12, RZ ;  /* 0x0000000c0f0f1210 */ /* 0x002fca0007ffe0ff */
[----:B------:R-:W1:Y:S02]  /*02c0*/  SHFL.UP P1, R12, R15, 0x10, RZ ;  /* 0x060000000f0c7989 */ /* 0x000e6400000200ff */
[----:B-1----:R-:W-:-:S05]  /*02d0*/  @P1 IMAD.IADD.U32 R15, R15, 0x1, R12 ;  /* 0x000000010f0f1824 */ /* 0x002fca00078e000c */
[----:B0-----:R-:W2:Y:S04]  /*02e0*/  @P2 ATOMG.E.ADD.STRONG.GPU PT, R8, desc[UR6][R8.64], R15 ;  /* 0x8000000f080829a8 */ /* 0x001ea800081ef106 */
[----:B------:R-:W-:Y:S04]  /*02f0*/  SHFL.UP P1, R13, R15, 0x1, RZ ;  /* 0x042000000f0d7989 */ /* 0x000fe800000200ff */
[----:B--2---:R-:W0:Y:S02]  /*0300*/  SHFL.IDX PT, R12, R8, 0x1f, 0x1f ;  /* 0x03e01f00080c7f89 */ /* 0x004e2400000e0000 */
[----:B0-----:R-:W-:-:S07]  /*0310*/  @P1 IADD3 R12, PT, PT, R12, R13, RZ ;  /* 0x0000000d0c0c1210 */ /* 0x001fce0007ffe0ff */
.L_x_4:
[----:B0----5:R-:W-:-:S07]  /*0320*/  IMAD.MOV.U32 R13, RZ, RZ, R12 ;  /* 0x000000ffff0d7224 */ /* 0x021fce00078e000c */
.L_x_3:
[----:B------:R-:W-:Y:S05]  /*0330*/  BSYNC.RECONVERGENT B1 ;  /* 0x0000000000017941 */ /* 0x000fea0003800200 */
.L_x_2:
[----:B------:R-:W0:Y:S01]  /*0340*/  BREV R12, R10 ;  /* 0x0000000a000c7301 */ /* 0x000e220000000000 */
[----:B------:R-:W-:Y:S07]  /*0350*/  WARPSYNC R10 ;  /* 0x000000000a007348 */ /* 0x000fee0003800000 */
[----:B------:R-:W-:Y:S08]  /*0360*/  POPC R8, R11 ;  /* 0x0000000b00087309 */ /* 0x000ff00000000000 */
[----:B0-----:R-:W0:Y:S02]  /*0370*/  FLO.U32.SH R12, R12 ;  /* 0x0000000c000c7300 */ /* 0x001e2400000e0400 */
[----:B0-----:R-:W0:Y:S02]  /*0380*/  SHFL.IDX PT, R13, R13, R12, 0x1f ;  /* 0x00001f0c0d0d7589 */ /* 0x001e2400000e0000 */
[----:B0-----:R-:W-:-:S05]  /*0390*/  IADD3 R9, PT, PT, R13, R8, RZ ;  /* 0x000000080d097210 */ /* 0x001fca0007ffe0ff */
[----:B---3--:R-:W-:-:S05]  /*03a0*/  IMAD.WIDE R8, R9, 0x4, R4 ;  /* 0x0000000409087825 */ /* 0x008fca00078e0204 */
[----:B------:R0:W-:Y:S02]  /*03b0*/  STG.E desc[UR6][R8.64], R6 ;  /* 0x0000000608007986 */ /* 0x0001e4000c101906 */
.L_x_1:
[----:B------:R-:W-:Y:S05]  /*03c0*/  BSYNC B0 ;  /* 0x0000000000007941 */ /* 0x000fea0003800000 */
.L_x_0:
[----:B------:R-:W-:Y:S05]  /*03d0*/  @!P0 BRA `(.L_x_5) ;  /* 0xfffffffc00408947 */ /* 0x000fea000383ffff */
[----:B------:R-:W-:Y:S05]  /*03e0*/  EXIT ;  /* 0x000000000000794d */ /* 0x000fea0003800000 */
.L_x_6:
[----:B------:R-:W-:-:S00]  /*03f0*/  BRA `(.L_x_6) ;  /* 0xfffffffc00fc7947 */ /* 0x000fc0000383ffff */
[----:B------:R-:W-:-:S00]  /*0400*/  NOP ;  /* 0x0000000000007918 */ /* 0x000fc00000000000 */
[----:B------:R-:W-:-:S00]  /*0410*/  NOP ;  /* 0x0000000000007918 */ /* 0x000fc00000000000 */
[----:B------:R-:W-:-:S00]  /*0420*/  NOP ;  /* 0x0000000000007918 */ /* 0x000fc00000000000 */
[----:B------:R-:W-:-:S00]  /*0430*/  NOP ;  /* 0x0000000000007918 */ /* 0x000fc00000000000 */
[----:B------:R-:W-:-:S00]  /*0440*/  NOP ;  /* 0x0000000000007918 */ /* 0x000fc00000000000 */
[----:B------:R-:W-:-:S00]  /*0450*/  NOP ;  /* 0x0000000000007918 */ /* 0x000fc00000000000 */
[----:B------:R-:W-:-:S00]  /*0460*/  NOP ;  /* 0x0000000000007918 */ /* 0x000fc00000000000 */
[----:B------:R-:W-:-:S00]  /*0470*/  NOP ;  /* 0x0000000000007918 */ /* 0x000fc00000000000 */
.L_x_7:


//--------------------- .nv.shared.reserved.0     --------------------------
	.section	.nv.shared.reserved.0,"aw",@nobits
	.weak		__nv_reservedSMEM_offset_0_alias
	.size		__nv_reservedSMEM_offset_0_alias, 0, 64
	.other		__nv_reservedSMEM_offset_0_alias,@"STO_CUDA_RESERVED_SHARED STV_DEFAULT"
__nv_reservedSMEM_offset_0_alias:
	.zero		0
	.zero		64


//--------------------- .nv.constant0._Z10compactifyPKjjPjS1_ --------------------------
	.section	.nv.constant0._Z10compactifyPKjjPjS1_,"a",@progbits
	.sectionflags	@""
	.align	4
.nv.constant0._Z10compactifyPKjjPjS1_:
	.zero		928


//--------------------- SYMBOLS --------------------------

	.type		.nv.reservedSmem.offset0,@object
	.size		.nv.reservedSmem.offset0,0x4
